//
// Generated by NVIDIA NVVM Compiler
//
// Compiler Build ID: CL-36424714
// Cuda compilation tools, release 13.0, V13.0.88
// Based on NVVM 20.0.0
//

.version 9.0
.target sm_100
.address_size 64

	// .globl	_Z11hist_kernelPKiPiii
.extern .shared .align 16 .b8 local_storage[];

.visible .entry _Z11hist_kernelPKiPiii(
	.param .u64 .ptr .align 1 _Z11hist_kernelPKiPiii_param_0,
	.param .u64 .ptr .align 1 _Z11hist_kernelPKiPiii_param_1,
	.param .u32 _Z11hist_kernelPKiPiii_param_2,
	.param .u32 _Z11hist_kernelPKiPiii_param_3
)
{
	.reg .pred 	%p<8>;
	.reg .b32 	%r<27>;
	.reg .b64 	%rd<9>;

	ld.param.u64 	%rd2, [_Z11hist_kernelPKiPiii_param_0];
	ld.param.u64 	%rd3, [_Z11hist_kernelPKiPiii_param_1];
	ld.param.u32 	%r10, [_Z11hist_kernelPKiPiii_param_2];
	ld.param.u32 	%r11, [_Z11hist_kernelPKiPiii_param_3];
	mov.u32 	%r26, %tid.x;
	mov.u32 	%r2, %ntid.x;
	mov.u32 	%r12, %ctaid.x;
	mad.lo.s32 	%r3, %r2, %r12, %r26;
	setp.ge.s32 	%p1, %r26, %r11;
	@%p1 bra 	$L__BB0_3;
	mov.u32 	%r14, local_storage;
	mov.u32 	%r25, %r26;
$L__BB0_2:
	shl.b32 	%r13, %r25, 2;
	add.s32 	%r15, %r14, %r13;
	mov.b32 	%r16, 0;
	st.shared.u32 	[%r15], %r16;
	add.s32 	%r25, %r25, %r2;
	setp.lt.s32 	%p2, %r25, %r11;
	@%p2 bra 	$L__BB0_2;
$L__BB0_3:
	bar.sync 	0;
	setp.ge.s32 	%p3, %r3, %r10;
	@%p3 bra 	$L__BB0_6;
	cvta.to.global.u64 	%rd4, %rd2;
	mul.wide.s32 	%rd5, %r3, 4;
	add.s64 	%rd6, %rd4, %rd5;
	ld.global.u32 	%r6, [%rd6];
	setp.ge.s32 	%p4, %r6, %r11;
	@%p4 bra 	$L__BB0_6;
	shl.b32 	%r17, %r6, 2;
	mov.u32 	%r18, local_storage;
	add.s32 	%r19, %r18, %r17;
	atom.shared.add.u32 	%r20, [%r19], 1;
$L__BB0_6:
	setp.ge.s32 	%p5, %r26, %r11;
	bar.sync 	0;
	@%p5 bra 	$L__BB0_11;
	cvta.to.global.u64 	%rd1, %rd3;
	mov.u32 	%r22, local_storage;
$L__BB0_8:
	shl.b32 	%r21, %r26, 2;
	add.s32 	%r23, %r22, %r21;
	ld.shared.u32 	%r8, [%r23];
	setp.lt.s32 	%p6, %r8, 1;
	@%p6 bra 	$L__BB0_10;
	mul.wide.s32 	%rd7, %r26, 4;
	add.s64 	%rd8, %rd1, %rd7;
	atom.global.add.u32 	%r24, [%rd8], %r8;
$L__BB0_10:
	add.s32 	%r26, %r26, %r2;
	setp.lt.s32 	%p7, %r26, %r11;
	@%p7 bra 	$L__BB0_8;
$L__BB0_11:
	ret;

}


// ===== COMPILED SASS (sm_100) =====

	.target	sm_100

	.elftype	@"ET_EXEC"


//--------------------- .note.nv.tkinfo           --------------------------
	.section	.note.nv.tkinfo,"",@"SHT_NOTE"
	.sectionflags	@"SHF_NOTE_NV_TKINFO"
	.tkinfo
        /*0018*/ 	.word	0x00000002
        /*0030*/ 	.string	""
        /*0030*/ 	.string	"ptxas"
        /*0030*/ 	.string	"Cuda compilation tools, release 13.0, V13.0.88"
        /*0030*/ 	.string	"Build cuda_13.0.r13.0/compiler.36424714_0"
        /*0030*/ 	.string	"-arch sm_100 -m 64 "



//--------------------- .note.nv.cuinfo           --------------------------
	.section	.note.nv.cuinfo,"",@"SHT_NOTE"
	.sectionflags	@"SHF_NOTE_NV_CUINFO"
        /*0018*/ 	.short	0x0002
        /*001a*/ 	.short	0x0064
        /*001c*/ 	.short	0x0082
	.zero		2


//--------------------- .nv.info                  --------------------------
	.section	.nv.info,"",@"SHT_CUDA_INFO"
	.align	4


	//----- nvinfo : EIATTR_REGCOUNT
	.align		4
        /*0000*/ 	.byte	0x04, 0x2f
        /*0002*/ 	.short	(.L_1 - .L_0)
	.align		4
.L_0:
        /*0004*/ 	.word	index@(_Z11hist_kernelPKiPiii)
        /*0008*/ 	.word	0x0000000c


	//----- nvinfo : EIATTR_FRAME_SIZE
	.align		4
.L_1:
        /*000c*/ 	.byte	0x04, 0x11
        /*000e*/ 	.short	(.L_3 - .L_2)
	.align		4
.L_2:
        /*0010*/ 	.word	index@(_Z11hist_kernelPKiPiii)
        /*0014*/ 	.word	0x00000000


	//----- nvinfo : EIATTR_MIN_STACK_SIZE
	.align		4
.L_3:
        /*0018*/ 	.byte	0x04, 0x12
        /*001a*/ 	.short	(.L_5 - .L_4)
	.align		4
.L_4:
        /*001c*/ 	.word	index@(_Z11hist_kernelPKiPiii)
        /*0020*/ 	.word	0x00000000
.L_5:


//--------------------- .nv.compat                --------------------------
	.section	.nv.compat,"",@"SHT_CUDA_COMPAT_INFO"
	.align	4
        /*0000*/ 	.byte	0x02, 0x09, 0x00, 0x00, 0x02, 0x02, 0x01, 0x00, 0x02, 0x05, 0x05, 0x00, 0x03, 0x07, 0x01, 0x01
        /*0010*/ 	.byte	0x02, 0x03, 0x00, 0x00, 0x02, 0x06, 0x01, 0x00, 0x04, 0x0b, 0x08, 0x00, 0x09, 0x00, 0x00, 0x00
        /*0020*/ 	.byte	0x00, 0x00, 0x00, 0x00


//--------------------- .nv.info._Z11hist_kernelPKiPiii --------------------------
	.section	.nv.info._Z11hist_kernelPKiPiii,"",@"SHT_CUDA_INFO"
	.sectionflags	@""
	.align	4


	//----- nvinfo : EIATTR_CUDA_API_VERSION
	.align		4
        /*0000*/ 	.byte	0x04, 0x37
        /*0002*/ 	.short	(.L_7 - .L_6)
.L_6:
        /*0004*/ 	.word	0x00000082


	//----- nvinfo : EIATTR_KPARAM_INFO
	.align		4
.L_7:
        /*0008*/ 	.byte	0x04, 0x17
        /*000a*/ 	.short	(.L_9 - .L_8)
.L_8:
        /*000c*/ 	.word	0x00000000
        /*0010*/ 	.short	0x0003
        /*0012*/ 	.short	0x0014
        /*0014*/ 	.byte	0x00, 0xf0, 0x11, 0x00


	//----- nvinfo : EIATTR_KPARAM_INFO
	.align		4
.L_9:
        /*0018*/ 	.byte	0x04, 0x17
        /*001a*/ 	.short	(.L_11 - .L_10)
.L_10:
        /*001c*/ 	.word	0x00000000
        /*0020*/ 	.short	0x0002
        /*0022*/ 	.short	0x0010
        /*0024*/ 	.byte	0x00, 0xf0, 0x11, 0x00


	//----- nvinfo : EIATTR_KPARAM_INFO
	.align		4
.L_11:
        /*0028*/ 	.byte	0x04, 0x17
        /*002a*/ 	.short	(.L_13 - .L_12)
.L_12:
        /*002c*/ 	.word	0x00000000
        /*0030*/ 	.short	0x0001
        /*0032*/ 	.short	0x0008
        /*0034*/ 	.byte	0x00, 0xf5, 0x21, 0x00


	//----- nvinfo : EIATTR_KPARAM_INFO
	.align		4
.L_13:
        /*0038*/ 	.byte	0x04, 0x17
        /*003a*/ 	.short	(.L_15 - .L_14)
.L_14:
        /*003c*/ 	.word	0x00000000
        /*0040*/ 	.short	0x0000
        /*0042*/ 	.short	0x0000
        /*0044*/ 	.byte	0x00, 0xf5, 0x21, 0x00


	//----- nvinfo : EIATTR_SPARSE_MMA_MASK
	.align		4
.L_15:
        /*0048*/ 	.byte	0x03, 0x50
        /*004a*/ 	.short	0x0000


	//----- nvinfo : EIATTR_MAXREG_COUNT
	.align		4
        /*004c*/ 	.byte	0x03, 0x1b
        /*004e*/ 	.short	0x00ff


	//----- nvinfo : EIATTR_NUM_BARRIERS
	.align		4
        /*0050*/ 	.byte	0x02, 0x4c
        /*0052*/ 	.byte	0x01
	.zero		1


	//----- nvinfo : EIATTR_MERCURY_ISA_VERSION
	.align		4
        /*0054*/ 	.byte	0x03, 0x5f
        /*0056*/ 	.short	0x0101


	//----- nvinfo : EIATTR_VRC_CTA_INIT_COUNT
	.align		4
        /*0058*/ 	.byte	0x02, 0x4a
	.zero		1
	.zero		1


	//----- nvinfo : EIATTR_EXIT_INSTR_OFFSETS
	.align		4
        /*005c*/ 	.byte	0x04, 0x1c
        /*005e*/ 	.short	(.L_17 - .L_16)


	//   ....[0]....
.L_16:
        /*0060*/ 	.word	0x00000260


	//   ....[1]....
        /*0064*/ 	.word	0x00000370


	//----- nvinfo : EIATTR_CRS_STACK_SIZE
	.align		4
.L_17:
        /*0068*/ 	.byte	0x04, 0x1e
        /*006a*/ 	.short	(.L_19 - .L_18)
.L_18:
        /*006c*/ 	.word	0x00000000


	//----- nvinfo : EIATTR_CBANK_PARAM_SIZE
	.align		4
.L_19:
        /*0070*/ 	.byte	0x03, 0x19
        /*0072*/ 	.short	0x0018


	//----- nvinfo : EIATTR_PARAM_CBANK
	.align		4
        /*0074*/ 	.byte	0x04, 0x0a
        /*0076*/ 	.short	(.L_21 - .L_20)
	.align		4
.L_20:
        /*0078*/ 	.word	index@(.nv.constant0._Z11hist_kernelPKiPiii)
        /*007c*/ 	.short	0x0380
        /*007e*/ 	.short	0x0018


	//----- nvinfo : EIATTR_SW_WAR
	.align		4
.L_21:
        /*0080*/ 	.byte	0x04, 0x36
        /*0082*/ 	.short	(.L_23 - .L_22)
.L_22:
        /*0084*/ 	.word	0x00000008
.L_23:


//--------------------- .nv.callgraph             --------------------------
	.section	.nv.callgraph,"",@"SHT_CUDA_CALLGRAPH"
	.align	4
	.sectionentsize	8
	.align		4
        /*0000*/ 	.word	0x00000000
	.align		4
        /*0004*/ 	.word	0xffffffff
	.align		4
        /*0008*/ 	.word	0x00000000
	.align		4
        /*000c*/ 	.word	0xfffffffe
	.align		4
        /*0010*/ 	.word	0x00000000
	.align		4
        /*0014*/ 	.word	0xfffffffd
	.align		4
        /*0018*/ 	.word	0x00000000
	.align		4
        /*001c*/ 	.word	0xfffffffc


//--------------------- .text._Z11hist_kernelPKiPiii --------------------------
	.section	.text._Z11hist_kernelPKiPiii,"ax",@progbits
	.align	128
        .global         _Z11hist_kernelPKiPiii
        .type           _Z11hist_kernelPKiPiii,@function
        .size           _Z11hist_kernelPKiPiii,(.L_x_9 - _Z11hist_kernelPKiPiii)
        .other          _Z11hist_kernelPKiPiii,@"STO_CUDA_ENTRY STV_DEFAULT"
_Z11hist_kernelPKiPiii:
.text._Z11hist_kernelPKiPiii:
[----:B------:R-:W-:Y:S01]  /*0000*/  LDC R1, c[0x0][0x37c] ;  /* 0x0000df00ff017b82 */ /* 0x000fe20000000800 */
[----:B------:R-:W0:Y:S01]  /*0010*/  S2R R7, SR_TID.X ;  /* 0x0000000000077919 */ /* 0x000e220000002100 */
[----:B------:R-:W0:Y:S01]  /*0020*/  LDCU UR7, c[0x0][0x394] ;  /* 0x00007280ff0777ac */ /* 0x000e220008000800 */
[----:B------:R-:W-:Y:S01]  /*0030*/  BSSY.RECONVERGENT B0, `(.L_x_0) ;  /* 0x000000e000007945 */ /* 0x000fe20003800200 */
[----:B------:R-:W1:Y:S01]  /*0040*/  S2R R4, SR_CTAID.X ;  /* 0x0000000000047919 */ /* 0x000e620000002500 */
[----:B------:R-:W2:Y:S01]  /*0050*/  LDCU UR6, c[0x0][0x360] ;  /* 0x00006c00ff0677ac */ /* 0x000ea20008000800 */
[----:B0-----:R-:W-:-:S13]  /*0060*/  ISETP.GE.AND P0, PT, R7, UR7, PT ;  /* 0x0000000707007c0c */ /* 0x001fda000bf06270 */
[----:B-12---:R-:W-:Y:S05]  /*0070*/  @P0 BRA `(.L_x_1) ;  /* 0x0000000000240947 */ /* 0x006fea0003800000 */
[----:B------:R-:W0:Y:S01]  /*0080*/  S2R R5, SR_CgaCtaId ;  /* 0x0000000000057919 */ /* 0x000e220000008800 */
[----:B------:R-:W-:Y:S01]  /*0090*/  MOV R0, 0x400 ;  /* 0x0000040000007802 */ /* 0x000fe20000000f00 */
[----:B------:R-:W-:-:S03]  /*00a0*/  IMAD.MOV.U32 R3, RZ, RZ, R7 ;  /* 0x000000ffff037224 */ /* 0x000fc600078e0007 */
[----:B0-----:R-:W-:-:S07]  /*00b0*/  LEA R0, R5, R0, 0x18 ;  /* 0x0000000005007211 */ /* 0x001fce00078ec0ff */
.L_x_2:
[C---:B------:R-:W-:Y:S02]  /*00c0*/  IMAD R2, R3.reuse, 0x4, R0 ;  /* 0x0000000403027824 */ /* 0x040fe400078e0200 */
[----:B------:R-:W-:-:S03]  /*00d0*/  VIADD R3, R3, UR6 ;  /* 0x0000000603037c36 */ /* 0x000fc60008000000 */
[----:B------:R0:W-:Y:S02]  /*00e0*/  STS [R2], RZ ;  /* 0x000000ff02007388 */ /* 0x0001e40000000800 */
[----:B------:R-:W-:-:S13]  /*00f0*/  ISETP.GE.AND P0, PT, R3, UR7, PT ;  /* 0x0000000703007c0c */ /* 0x000fda000bf06270 */
[----:B0-----:R-:W-:Y:S05]  /*0100*/  @!P0 BRA `(.L_x_2) ;  /* 0xfffffffc00ec8947 */ /* 0x001fea000383ffff */
.L_x_1:
[----:B------:R-:W-:Y:S05]  /*0110*/  BSYNC.RECONVERGENT B0 ;  /* 0x0000000000007941 */ /* 0x000fea0003800200 */
.L_x_0:
[----:B------:R-:W0:Y:S01]  /*0120*/  LDCU UR4, c[0x0][0x390] ;  /* 0x00007200ff0477ac */ /* 0x000e220008000800 */
[----:B------:R-:W-:Y:S01]  /*0130*/  IMAD R5, R4, UR6, R7 ;  /* 0x0000000604057c24 */ /* 0x000fe2000f8e0207 */
[----:B------:R-:W-:Y:S01]  /*0140*/  BSSY.RECONVERGENT B0, `(.L_x_3) ;  /* 0x0000010000007945 */ /* 0x000fe20003800200 */
[----:B------:R-:W-:Y:S01]  /*0150*/  BAR.SYNC.DEFER_BLOCKING 0x0 ;  /* 0x0000000000007b1d */ /* 0x000fe20000010000 */
[----:B------:R-:W-:-:S05]  /*0160*/  ISETP.GE.AND P0, PT, R7, UR7, PT ;  /* 0x0000000707007c0c */ /* 0x000fca000bf06270 */
[----:B------:R-:W1:Y:S01]  /*0170*/  LDCU.64 UR8, c[0x0][0x358] ;  /* 0x00006b00ff0877ac */ /* 0x000e620008000a00 */
[----:B0-----:R-:W-:-:S13]  /*0180*/  ISETP.GE.AND P1, PT, R5, UR4, PT ;  /* 0x0000000405007c0c */ /* 0x001fda000bf26270 */
[----:B-1----:R-:W-:Y:S05]  /*0190*/  @P1 BRA `(.L_x_4) ;  /* 0x0000000000281947 */ /* 0x002fea0003800000 */
[----:B------:R-:W0:Y:S02]  /*01a0*/  LDC.64 R2, c[0x0][0x380] ;  /* 0x0000e000ff027b82 */ /* 0x000e240000000a00 */
[----:B0-----:R-:W-:-:S06]  /*01b0*/  IMAD.WIDE R2, R5, 0x4, R2 ;  /* 0x0000000405027825 */ /* 0x001fcc00078e0202 */
[----:B------:R-:W2:Y:S02]  /*01c0*/  LDG.E R2, desc[UR8][R2.64] ;  /* 0x0000000802027981 */ /* 0x000ea4000c1e1900 */
[----:B--2---:R-:W-:-:S13]  /*01d0*/  ISETP.GE.AND P1, PT, R2, UR7, PT ;  /* 0x0000000702007c0c */ /* 0x004fda000bf26270 */
[----:B------:R-:W-:Y:S05]  /*01e0*/  @P1 BRA `(.L_x_4) ;  /* 0x0000000000141947 */ /* 0x000fea0003800000 */
[----:B------:R-:W0:Y:S01]  /*01f0*/  S2UR UR5, SR_CgaCtaId ;  /* 0x00000000000579c3 */ /* 0x000e220000008800 */
[----:B------:R-:W-:Y:S02]  /*0200*/  UMOV UR4, 0x400 ;  /* 0x0000040000047882 */ /* 0x000fe40000000000 */
[----:B0-----:R-:W-:-:S06]  /*0210*/  ULEA UR4, UR5, UR4, 0x18 ;  /* 0x0000000405047291 */ /* 0x001fcc000f8ec0ff */
[----:B------:R-:W-:-:S05]  /*0220*/  LEA R2, R2, UR4, 0x2 ;  /* 0x0000000402027c11 */ /* 0x000fca000f8e10ff */
[----:B------:R0:W-:Y:S02]  /*0230*/  ATOMS.POPC.INC.32 RZ, [R2+URZ] ;  /* 0x0000000002ff7f8c */ /* 0x0001e4000d8000ff */
.L_x_4:
[----:B------:R-:W-:Y:S05]  /*0240*/  BSYNC.RECONVERGENT B0 ;  /* 0x0000000000007941 */ /* 0x000fea0003800200 */
.L_x_3:
[----:B------:R-:W-:Y:S06]  /*0250*/  BAR.SYNC.DEFER_BLOCKING 0x0 ;  /* 0x0000000000007b1d */ /* 0x000fec0000010000 */
[----:B------:R-:W-:Y:S05]  /*0260*/  @P0 EXIT ;  /* 0x000000000000094d */ /* 0x000fea0003800000 */
[----:B------:R-:W1:Y:S01]  /*0270*/  S2UR UR5, SR_CgaCtaId ;  /* 0x00000000000579c3 */ /* 0x000e620000008800 */
[----:B------:R-:W-:Y:S01]  /*0280*/  UMOV UR4, 0x400 ;  /* 0x0000040000047882 */ /* 0x000fe20000000000 */
[----:B------:R-:W2:Y:S06]  /*0290*/  LDCU UR7, c[0x0][0x394] ;  /* 0x00007280ff0777ac */ /* 0x000eac0008000800 */
[----:B------:R-:W3:Y:S01]  /*02a0*/  LDC.64 R4, c[0x0][0x388] ;  /* 0x0000e200ff047b82 */ /* 0x000ee20000000a00 */
[----:B-12---:R-:W-:-:S12]  /*02b0*/  ULEA UR4, UR5, UR4, 0x18 ;  /* 0x0000000405047291 */ /* 0x006fd8000f8ec0ff */
.L_x_7:
[----:B------:R-:W-:Y:S01]  /*02c0*/  LEA R0, R7, UR4, 0x2 ;  /* 0x0000000407007c11 */ /* 0x000fe2000f8e10ff */
[----:B------:R-:W-:Y:S04]  /*02d0*/  BSSY.RECONVERGENT B0, `(.L_x_5) ;  /* 0x0000006000007945 */ /* 0x000fe80003800200 */
[----:B-1----:R-:W1:Y:S02]  /*02e0*/  LDS R9, [R0] ;  /* 0x0000000000097984 */ /* 0x002e640000000800 */
[----:B-1----:R-:W-:-:S13]  /*02f0*/  ISETP.GE.AND P0, PT, R9, 0x1, PT ;  /* 0x000000010900780c */ /* 0x002fda0003f06270 */
[----:B------:R-:W-:Y:S05]  /*0300*/  @!P0 BRA `(.L_x_6) ;  /* 0x0000000000088947 */ /* 0x000fea0003800000 */
[----:B0--3--:R-:W-:-:S05]  /*0310*/  IMAD.WIDE R2, R7, 0x4, R4 ;  /* 0x0000000407027825 */ /* 0x009fca00078e0204 */
[----:B------:R1:W-:Y:S02]  /*0320*/  REDG.E.ADD.STRONG.GPU desc[UR8][R2.64], R9 ;  /* 0x000000090200798e */ /* 0x0003e4000c12e108 */
.L_x_6:
[----:B------:R-:W-:Y:S05]  /*0330*/  BSYNC.RECONVERGENT B0 ;  /* 0x0000000000007941 */ /* 0x000fea0003800200 */
.L_x_5:
[----:B------:R-:W-:-:S05]  /*0340*/  VIADD R7, R7, UR6 ;  /* 0x0000000607077c36 */ /* 0x000fca0008000000 */
[----:B------:R-:W-:-:S13]  /*0350*/  ISETP.GE.AND P0, PT, R7, UR7, PT ;  /* 0x0000000707007c0c */ /* 0x000fda000bf06270 */
[----:B------:R-:W-:Y:S05]  /*0360*/  @!P0 BRA `(.L_x_7) ;  /* 0xfffffffc00d48947 */ /* 0x000fea000383ffff */
[----:B------:R-:W-:Y:S05]  /*0370*/  EXIT ;  /* 0x000000000000794d */ /* 0x000fea0003800000 */
.L_x_8:
[----:B------:R-:W-:-:S00]  /*0380*/  BRA `(.L_x_8) ;  /* 0xfffffffc00fc7947 */ /* 0x000fc0000383ffff */
[----:B------:R-:W-:-:S00]  /*0390*/  NOP ;  /* 0x0000000000007918 */ /* 0x000fc00000000000 */
        /* <DEDUP_REMOVED lines=14> */
.L_x_9:


//--------------------- .nv.shared._Z11hist_kernelPKiPiii --------------------------
	.section	.nv.shared._Z11hist_kernelPKiPiii,"aw",@nobits
	.sectionflags	@""
	.align	16
	.zero		1024


//--------------------- .nv.shared.reserved.0     --------------------------
	.section	.nv.shared.reserved.0,"aw",@nobits
	.weak		__nv_reservedSMEM_offset_0_alias
	.size		__nv_reservedSMEM_offset_0_alias, 0, 64
	.other		__nv_reservedSMEM_offset_0_alias,@"STO_CUDA_RESERVED_SHARED STV_DEFAULT"
__nv_reservedSMEM_offset_0_alias:
	.zero		0
	.zero		64


//--------------------- .nv.constant0._Z11hist_kernelPKiPiii --------------------------
	.section	.nv.constant0._Z11hist_kernelPKiPiii,"a",@progbits
	.sectionflags	@""
	.align	4
.nv.constant0._Z11hist_kernelPKiPiii:
	.zero		920


//--------------------- SYMBOLS --------------------------

	.type		.nv.reservedSmem.offset0,@object
	.size		.nv.reservedSmem.offset0,0x4
	.type		.nv.reservedSmem.cap,@object
	.size		.nv.reservedSmem.cap,0x4
